	.headerflags	@"EF_CUDA_TEXMODE_UNIFIED EF_CUDA_64BIT_ADDRESS EF_CUDA_ACCELERATORS EF_CUDA_SM90 EF_CUDA_VIRTUAL_SM(EF_CUDA_SM90)"
	.elftype	@"ET_EXEC"


//--------------------- .nv.info                  --------------------------
	.section	.nv.info,"",@"SHT_CUDA_INFO"
	.align	4


	//----- nvinfo : EIATTR_REGCOUNT
	.align		4
        /*0000*/ 	.byte	0x04, 0x2f
        /*0002*/ 	.short	(.L_3 - .L_2)
	.align		4
.L_2:
        /*0004*/ 	.word	index@(triton_poi_fused__native_batch_norm_legit_no_training_add_relu_threshold_backward_51)
        /*0008*/ 	.word	0x00000028


	//----- nvinfo : EIATTR_MIN_STACK_SIZE
	.align		4
.L_3:
        /*000c*/ 	.byte	0x04, 0x12
        /*000e*/ 	.short	(.L_5 - .L_4)
	.align		4
.L_4:
        /*0010*/ 	.word	index@(triton_poi_fused__native_batch_norm_legit_no_training_add_relu_threshold_backward_51)
        /*0014*/ 	.word	0x00000000


	//----- nvinfo : EIATTR_FRAME_SIZE
	.align		4
.L_5:
        /*0018*/ 	.byte	0x04, 0x11
        /*001a*/ 	.short	(.L_7 - .L_6)
	.align		4
.L_6:
        /*001c*/ 	.word	index@(triton_poi_fused__native_batch_norm_legit_no_training_add_relu_threshold_backward_51)
        /*0020*/ 	.word	0x00000000


	//----- nvinfo : EIATTR_MIN_STACK_SIZE
	.align		4
.L_7:
        /*0024*/ 	.byte	0x04, 0x12
        /*0026*/ 	.short	(.L_9 - .L_8)
	.align		4
.L_8:
        /*0028*/ 	.word	index@(triton_poi_fused__native_batch_norm_legit_no_training_add_relu_threshold_backward_51)
        /*002c*/ 	.word	0x00000000
.L_9:


//--------------------- .nv.info.triton_poi_fused__native_batch_norm_legit_no_training_add_relu_threshold_backward_51 --------------------------
	.section	.nv.info.triton_poi_fused__native_batch_norm_legit_no_training_add_relu_threshold_backward_51,"",@"SHT_CUDA_INFO"
	.sectionflags	@""
	.align	4


	//----- nvinfo : EIATTR_CUDA_API_VERSION
	.align		4
        /*0000*/ 	.byte	0x04, 0x37
        /*0002*/ 	.short	(.L_11 - .L_10)
.L_10:
        /*0004*/ 	.word	0x0000007c


	//----- nvinfo : EIATTR_KPARAM_INFO
	.align		4
.L_11:
        /*0008*/ 	.byte	0x04, 0x17
        /*000a*/ 	.short	(.L_13 - .L_12)
.L_12:
        /*000c*/ 	.word	0x00000000
        /*0010*/ 	.short	0x0012
        /*0012*/ 	.short	0x0090
        /*0014*/ 	.byte	0x00, 0xf0, 0x11, 0x00


	//----- nvinfo : EIATTR_KPARAM_INFO
	.align		4
.L_13:
        /*0018*/ 	.byte	0x04, 0x17
        /*001a*/ 	.short	(.L_15 - .L_14)
.L_14:
        /*001c*/ 	.word	0x00000000
        /*0020*/ 	.short	0x0011
        /*0022*/ 	.short	0x0088
        /*0024*/ 	.byte	0x00, 0xf4, 0x21, 0x00


	//----- nvinfo : EIATTR_KPARAM_INFO
	.align		4
.L_15:
        /*0028*/ 	.byte	0x04, 0x17
        /*002a*/ 	.short	(.L_17 - .L_16)
.L_16:
        /*002c*/ 	.word	0x00000000
        /*0030*/ 	.short	0x0010
        /*0032*/ 	.short	0x0080
        /*0034*/ 	.byte	0x00, 0xf4, 0x21, 0x00


	//----- nvinfo : EIATTR_KPARAM_INFO
	.align		4
.L_17:
        /*0038*/ 	.byte	0x04, 0x17
        /*003a*/ 	.short	(.L_19 - .L_18)
.L_18:
        /*003c*/ 	.word	0x00000000
        /*0040*/ 	.short	0x000f
        /*0042*/ 	.short	0x0078
        /*0044*/ 	.byte	0x00, 0xf4, 0x21, 0x00


	//----- nvinfo : EIATTR_KPARAM_INFO
	.align		4
.L_19:
        /*0048*/ 	.byte	0x04, 0x17
        /*004a*/ 	.short	(.L_21 - .L_20)
.L_20:
        /*004c*/ 	.word	0x00000000
        /*0050*/ 	.short	0x000e
        /*0052*/ 	.short	0x0070
        /*0054*/ 	.byte	0x00, 0xf4, 0x21, 0x00


	//----- nvinfo : EIATTR_KPARAM_INFO
	.align		4
.L_21:
        /*0058*/ 	.byte	0x04, 0x17
        /*005a*/ 	.short	(.L_23 - .L_22)
.L_22:
        /*005c*/ 	.word	0x00000000
        /*0060*/ 	.short	0x000d
        /*0062*/ 	.short	0x0068
        /*0064*/ 	.byte	0x00, 0xf4, 0x21, 0x00


	//----- nvinfo : EIATTR_KPARAM_INFO
	.align		4
.L_23:
        /*0068*/ 	.byte	0x04, 0x17
        /*006a*/ 	.short	(.L_25 - .L_24)
.L_24:
        /*006c*/ 	.word	0x00000000
        /*0070*/ 	.short	0x000c
        /*0072*/ 	.short	0x0060
        /*0074*/ 	.byte	0x00, 0xf4, 0x21, 0x00


	//----- nvinfo : EIATTR_KPARAM_INFO
	.align		4
.L_25:
        /*0078*/ 	.byte	0x04, 0x17
        /*007a*/ 	.short	(.L_27 - .L_26)
.L_26:
        /*007c*/ 	.word	0x00000000
        /*0080*/ 	.short	0x000b
        /*0082*/ 	.short	0x0058
        /*0084*/ 	.byte	0x00, 0xf4, 0x21, 0x00


	//----- nvinfo : EIATTR_KPARAM_INFO
	.align		4
.L_27:
        /*0088*/ 	.byte	0x04, 0x17
        /*008a*/ 	.short	(.L_29 - .L_28)
.L_28:
        /*008c*/ 	.word	0x00000000
        /*0090*/ 	.short	0x000a
        /*0092*/ 	.short	0x0050
        /*0094*/ 	.byte	0x00, 0xf4, 0x21, 0x00


	//----- nvinfo : EIATTR_KPARAM_INFO
	.align		4
.L_29:
        /*0098*/ 	.byte	0x04, 0x17
        /*009a*/ 	.short	(.L_31 - .L_30)
.L_30:
        /*009c*/ 	.word	0x00000000
        /*00a0*/ 	.short	0x0009
        /*00a2*/ 	.short	0x0048
        /*00a4*/ 	.byte	0x00, 0xf4, 0x21, 0x00


	//----- nvinfo : EIATTR_KPARAM_INFO
	.align		4
.L_31:
        /*00a8*/ 	.byte	0x04, 0x17
        /*00aa*/ 	.short	(.L_33 - .L_32)
.L_32:
        /*00ac*/ 	.word	0x00000000
        /*00b0*/ 	.short	0x0008
        /*00b2*/ 	.short	0x0040
        /*00b4*/ 	.byte	0x00, 0xf4, 0x21, 0x00


	//----- nvinfo : EIATTR_KPARAM_INFO
	.align		4
.L_33:
        /*00b8*/ 	.byte	0x04, 0x17
        /*00ba*/ 	.short	(.L_35 - .L_34)
.L_34:
        /*00bc*/ 	.word	0x00000000
        /*00c0*/ 	.short	0x0007
        /*00c2*/ 	.short	0x0038
        /*00c4*/ 	.byte	0x00, 0xf4, 0x21, 0x00


	//----- nvinfo : EIATTR_KPARAM_INFO
	.align		4
.L_35:
        /*00c8*/ 	.byte	0x04, 0x17
        /*00ca*/ 	.short	(.L_37 - .L_36)
.L_36:
        /*00cc*/ 	.word	0x00000000
        /*00d0*/ 	.short	0x0006
        /*00d2*/ 	.short	0x0030
        /*00d4*/ 	.byte	0x00, 0xf4, 0x21, 0x00


	//----- nvinfo : EIATTR_KPARAM_INFO
	.align		4
.L_37:
        /*00d8*/ 	.byte	0x04, 0x17
        /*00da*/ 	.short	(.L_39 - .L_38)
.L_38:
        /*00dc*/ 	.word	0x00000000
        /*00e0*/ 	.short	0x0005
        /*00e2*/ 	.short	0x0028
        /*00e4*/ 	.byte	0x00, 0xf4, 0x21, 0x00


	//----- nvinfo : EIATTR_KPARAM_INFO
	.align		4
.L_39:
        /*00e8*/ 	.byte	0x04, 0x17
        /*00ea*/ 	.short	(.L_41 - .L_40)
.L_40:
        /*00ec*/ 	.word	0x00000000
        /*00f0*/ 	.short	0x0004
        /*00f2*/ 	.short	0x0020
        /*00f4*/ 	.byte	0x00, 0xf4, 0x21, 0x00


	//----- nvinfo : EIATTR_KPARAM_INFO
	.align		4
.L_41:
        /*00f8*/ 	.byte	0x04, 0x17
        /*00fa*/ 	.short	(.L_43 - .L_42)
.L_42:
        /*00fc*/ 	.word	0x00000000
        /*0100*/ 	.short	0x0003
        /*0102*/ 	.short	0x0018
        /*0104*/ 	.byte	0x00, 0xf4, 0x21, 0x00


	//----- nvinfo : EIATTR_KPARAM_INFO
	.align		4
.L_43:
        /*0108*/ 	.byte	0x04, 0x17
        /*010a*/ 	.short	(.L_45 - .L_44)
.L_44:
        /*010c*/ 	.word	0x00000000
        /*0110*/ 	.short	0x0002
        /*0112*/ 	.short	0x0010
        /*0114*/ 	.byte	0x00, 0xf4, 0x21, 0x00


	//----- nvinfo : EIATTR_KPARAM_INFO
	.align		4
.L_45:
        /*0118*/ 	.byte	0x04, 0x17
        /*011a*/ 	.short	(.L_47 - .L_46)
.L_46:
        /*011c*/ 	.word	0x00000000
        /*0120*/ 	.short	0x0001
        /*0122*/ 	.short	0x0008
        /*0124*/ 	.byte	0x00, 0xf4, 0x21, 0x00


	//----- nvinfo : EIATTR_KPARAM_INFO
	.align		4
.L_47:
        /*0128*/ 	.byte	0x04, 0x17
        /*012a*/ 	.short	(.L_49 - .L_48)
.L_48:
        /*012c*/ 	.word	0x00000000
        /*0130*/ 	.short	0x0000
        /*0132*/ 	.short	0x0000
        /*0134*/ 	.byte	0x00, 0xf4, 0x21, 0x00


	//----- nvinfo : EIATTR_SPARSE_MMA_MASK
	.align		4
.L_49:
        /*0138*/ 	.byte	0x03, 0x50
        /*013a*/ 	.short	0x0000


	//----- nvinfo : EIATTR_MAXREG_COUNT
	.align		4
        /*013c*/ 	.byte	0x03, 0x1b
        /*013e*/ 	.short	0x00ff


	//----- nvinfo : EIATTR_EXIT_INSTR_OFFSETS
	.align		4
        /*0140*/ 	.byte	0x04, 0x1c
        /*0142*/ 	.short	(.L_51 - .L_50)


	//   ....[0]....
.L_50:
        /*0144*/ 	.word	0x00000c40


	//   ....[1]....
        /*0148*/ 	.word	0x00000c60


	//----- nvinfo : EIATTR_REQNTID
	.align		4
.L_51:
        /*014c*/ 	.byte	0x04, 0x10
        /*014e*/ 	.short	(.L_53 - .L_52)
.L_52:
        /*0150*/ 	.word	0x00000080
        /*0154*/ 	.word	0x00000001
        /*0158*/ 	.word	0x00000001


	//----- nvinfo : EIATTR_CBANK_PARAM_SIZE
	.align		4
.L_53:
        /*015c*/ 	.byte	0x03, 0x19
        /*015e*/ 	.short	0x0094


	//----- nvinfo : EIATTR_PARAM_CBANK
	.align		4
        /*0160*/ 	.byte	0x04, 0x0a
        /*0162*/ 	.short	(.L_55 - .L_54)
	.align		4
.L_54:
        /*0164*/ 	.word	index@(.nv.constant0.triton_poi_fused__native_batch_norm_legit_no_training_add_relu_threshold_backward_51)
        /*0168*/ 	.short	0x0210
        /*016a*/ 	.short	0x0094


	//----- nvinfo : EIATTR_SW_WAR
	.align		4
.L_55:
        /*016c*/ 	.byte	0x04, 0x36
        /*016e*/ 	.short	(.L_57 - .L_56)
.L_56:
        /*0170*/ 	.word	0x00000008
.L_57:


//--------------------- .nv.callgraph             --------------------------
	.section	.nv.callgraph,"",@"SHT_CUDA_CALLGRAPH"
	.align	4
	.sectionentsize	8
	.align		4
        /*0000*/ 	.word	0x00000000
	.align		4
        /*0004*/ 	.word	0xffffffff
	.align		4
        /*0008*/ 	.word	0x00000000
	.align		4
        /*000c*/ 	.word	0xfffffffe
	.align		4
        /*0010*/ 	.word	0x00000000
	.align		4
        /*0014*/ 	.word	0xfffffffd
	.align		4
        /*0018*/ 	.word	0x00000000
	.align		4
        /*001c*/ 	.word	0xfffffffc


//--------------------- .nv.constant4             --------------------------
	.section	.nv.constant4,"a",@progbits
	.align	8
	.align		8
.nv.constant4:
        /*0000*/ 	.dword	_$_str
	.align		8
        /*0008*/ 	.dword	_$_str_$_2


//--------------------- .text.triton_poi_fused__native_batch_norm_legit_no_training_add_relu_threshold_backward_51 --------------------------
	.section	.text.triton_poi_fused__native_batch_norm_legit_no_training_add_relu_threshold_backward_51,"ax",@progbits
	.align	128
        .global         triton_poi_fused__native_batch_norm_legit_no_training_add_relu_threshold_backward_51
        .type           triton_poi_fused__native_batch_norm_legit_no_training_add_relu_threshold_backward_51,@function
        .size           triton_poi_fused__native_batch_norm_legit_no_training_add_relu_threshold_backward_51,(.L_x_1 - triton_poi_fused__native_batch_norm_legit_no_training_add_relu_threshold_backward_51)
        .other          triton_poi_fused__native_batch_norm_legit_no_training_add_relu_threshold_backward_51,@"STO_CUDA_ENTRY STV_DEFAULT"
triton_poi_fused__native_batch_norm_legit_no_training_add_relu_threshold_backward_51:
.text.triton_poi_fused__native_batch_norm_legit_no_training_add_relu_threshold_backward_51:
[----:B------:R-:W0:Y:S01]  /*0000*/  LDC R1, c[0x0][0x28] ;  /* 0x00000a00ff017b82 */ /* 0x000e220000000800 */
[----:B------:R-:W1:Y:S01]  /*0010*/  S2R R0, SR_TID.X ;  /* 0x0000000000007919 */ /* 0x000e620000002100 */
[----:B------:R-:W-:Y:S01]  /*0020*/  HFMA2.MMA R26, -RZ, RZ, 0, 0 ;  /* 0x00000000ff1a7435 */ /* 0x000fe200000001ff */
[----:B------:R-:W-:Y:S01]  /*0030*/  ULDC.64 UR4, c[0x0][0x208] ;  /* 0x0000820000047ab9 */ /* 0x000fe20000000a00 */
[----:B------:R-:W2:Y:S01]  /*0040*/  S2R R5, SR_CTAID.X ;  /* 0x0000000000057919 */ /* 0x000ea20000002500 */
[----:B------:R-:W-:Y:S02]  /*0050*/  MOV R30, RZ ;  /* 0x000000ff001e7202 */ /* 0x000fe40000000f00 */
[----:B------:R-:W-:Y:S01]  /*0060*/  CS2R R16, SRZ ;  /* 0x0000000000107805 */ /* 0x000fe2000001ff00 */
[----:B------:R-:W3:Y:S01]  /*0070*/  LDC.64 R18, c[0x0][0x220] ;  /* 0x00008800ff127b82 */ /* 0x000ee20000000a00 */
[----:B------:R-:W-:Y:S01]  /*0080*/  HFMA2.MMA R35, -RZ, RZ, 0, 0 ;  /* 0x00000000ff237435 */ /* 0x000fe200000001ff */
[----:B------:R-:W-:-:S02]  /*0090*/  CS2R R20, SRZ ;  /* 0x0000000000147805 */ /* 0x000fc4000001ff00 */
[----:B------:R-:W-:Y:S01]  /*00a0*/  MOV R36, RZ ;  /* 0x000000ff00247202 */ /* 0x000fe20000000f00 */
[----:B------:R-:W-:-:S03]  /*00b0*/  ULDC.64 UR6, c[0x0][0x298] ;  /* 0x0000a60000067ab9 */ /* 0x000fc60000000a00 */
[----:B------:R-:W4:Y:S08]  /*00c0*/  LDC.64 R10, c[0x0][0x230] ;  /* 0x00008c00ff0a7b82 */ /* 0x000f300000000a00 */
[----:B------:R-:W5:Y:S08]  /*00d0*/  LDC.64 R8, c[0x0][0x248] ;  /* 0x00009200ff087b82 */ /* 0x000f700000000a00 */
[----:B------:R-:W3:Y:S01]  /*00e0*/  LDC.64 R22, c[0x0][0x260] ;  /* 0x00009800ff167b82 */ /* 0x000ee20000000a00 */
[----:B-1----:R-:W-:-:S02]  /*00f0*/  SHF.L.U32 R0, R0, 0x1, RZ ;  /* 0x0000000100007819 */ /* 0x002fc400000006ff */
[----:B--2---:R-:W-:Y:S02]  /*0100*/  SHF.R.S32.HI R3, RZ, 0x17, R5 ;  /* 0x00000017ff037819 */ /* 0x004fe40000011405 */
[----:B------:R-:W-:-:S03]  /*0110*/  LOP3.LUT R0, R0, 0xfe, RZ, 0xc0, !PT ;  /* 0x000000fe00007812 */ /* 0x000fc600078ec0ff */
[----:B------:R-:W1:Y:S01]  /*0120*/  LDC.64 R12, c[0x0][0x238] ;  /* 0x00008e00ff0c7b82 */ /* 0x000e620000000a00 */
[----:B------:R-:W-:Y:S02]  /*0130*/  SGXT R3, R3, 0x1 ;  /* 0x000000010303781a */ /* 0x000fe40000000200 */
[----:B------:R-:W-:-:S04]  /*0140*/  LEA R0, R5, R0, 0x8 ;  /* 0x0000000005007211 */ /* 0x000fc800078e40ff */
[----:B------:R-:W-:Y:S01]  /*0150*/  LEA.HI R4, R3, R0, RZ, 0x2 ;  /* 0x0000000003047211 */ /* 0x000fe200078f10ff */
[----:B------:R-:W2:Y:S01]  /*0160*/  LDC.64 R14, c[0x0][0x258] ;  /* 0x00009600ff0e7b82 */ /* 0x000ea20000000a00 */
[----:B------:R-:W-:Y:S02]  /*0170*/  ISETP.GE.AND P0, PT, R0, 0x900, PT ;  /* 0x000009000000780c */ /* 0x000fe40003f06270 */
[----:B------:R-:W-:-:S05]  /*0180*/  SHF.R.S32.HI R33, RZ, 0x2, R4 ;  /* 0x00000002ff217819 */ /* 0x000fca0000011404 */
[----:B------:R-:W1:Y:S01]  /*0190*/  LDC.64 R2, c[0x0][0x228] ;  /* 0x00008a00ff027b82 */ /* 0x000e620000000a00 */
[----:B------:R-:W-:-:S05]  /*01a0*/  IMAD.HI R6, R33, 0x38e38e39, RZ ;  /* 0x38e38e3921067827 */ /* 0x000fca00078e02ff */
[----:B------:R-:W-:Y:S02]  /*01b0*/  SHF.R.U32.HI R7, RZ, 0x1f, R6 ;  /* 0x0000001fff077819 */ /* 0x000fe40000011606 */
[----:B------:R-:W2:Y:S02]  /*01c0*/  LDC.64 R4, c[0x0][0x250] ;  /* 0x00009400ff047b82 */ /* 0x000ea40000000a00 */
[----:B------:R-:W-:-:S05]  /*01d0*/  LEA.HI.SX32 R6, R6, R7, 0x1b ;  /* 0x0000000706067211 */ /* 0x000fca00078fdaff */
[----:B------:R-:W-:Y:S01]  /*01e0*/  IMAD R33, R6, -0x90, R33 ;  /* 0xffffff7006217824 */ /* 0x000fe200078e0221 */
[----:B------:R-:W3:Y:S03]  /*01f0*/  LDC.64 R28, c[0x0][0x278] ;  /* 0x00009e00ff1c7b82 */ /* 0x000ee60000000a00 */
[----:B01----:R-:W-:-:S05]  /*0200*/  IMAD.WIDE R2, R33, 0x4, R2 ;  /* 0x0000000421027825 */ /* 0x003fca00078e0202 */
[----:B------:R-:W0:Y:S01]  /*0210*/  LDC.64 R6, c[0x0][0x218] ;  /* 0x00008600ff067b82 */ /* 0x000e220000000a00 */
[----:B------:R-:W5:Y:S04]  /*0220*/  @!P0 LDG.E.EL R26, desc[UR4][R2.64] ;  /* 0x00000004021a8981 */ /* 0x000f68000c2e1900 */
[----:B------:R1:W5:Y:S01]  /*0230*/  @!P0 LDG.E.EL R30, desc[UR4][R2.64] ;  /* 0x00000004021e8981 */ /* 0x000362000c2e1900 */
[----:B--2---:R-:W-:-:S05]  /*0240*/  IMAD.WIDE R4, R33, 0x4, R4 ;  /* 0x0000000421047825 */ /* 0x004fca00078e0204 */
[----:B------:R-:W2:Y:S04]  /*0250*/  @!P0 LDG.E.EL R16, desc[UR4][R4.64] ;  /* 0x0000000404108981 */ /* 0x000ea8000c2e1900 */
[----:B------:R-:W2:Y:S01]  /*0260*/  @!P0 LDG.E.EL R17, desc[UR4][R4.64] ;  /* 0x0000000404118981 */ /* 0x000ea2000c2e1900 */
[----:B---3--:R-:W-:-:S04]  /*0270*/  IMAD.WIDE R18, R33, 0x4, R18 ;  /* 0x0000000421127825 */ /* 0x008fc800078e0212 */
[----:B0-----:R-:W-:Y:S01]  /*0280*/  IMAD.WIDE R6, R0, 0x4, R6 ;  /* 0x0000000400067825 */ /* 0x001fe200078e0206 */
[----:B------:R-:W3:Y:S04]  /*0290*/  @!P0 LDG.E.EL R35, desc[UR4][R18.64] ;  /* 0x0000000412238981 */ /* 0x000ee8000c2e1900 */
[----:B------:R0:W3:Y:S04]  /*02a0*/  @!P0 LDG.E.64 R20, desc[UR4][R6.64] ;  /* 0x0000000406148981 */ /* 0x0000e8000c1e1b00 */
[----:B------:R5:W3:Y:S01]  /*02b0*/  @!P0 LDG.E.EL R36, desc[UR4][R18.64] ;  /* 0x0000000412248981 */ /* 0x000ae2000c2e1900 */
[----:B-1----:R-:W-:Y:S01]  /*02c0*/  CS2R R2, SRZ ;  /* 0x0000000000027805 */ /* 0x002fe2000001ff00 */
[----:B----4-:R-:W-:Y:S01]  /*02d0*/  IMAD.WIDE R10, R33, 0x4, R10 ;  /* 0x00000004210a7825 */ /* 0x010fe200078e020a */
[----:B0-----:R-:W-:-:S04]  /*02e0*/  CS2R R6, SRZ ;  /* 0x0000000000067805 */ /* 0x001fc8000001ff00 */
[----:B------:R-:W4:Y:S01]  /*02f0*/  @!P0 LDG.E.EL R2, desc[UR4][R10.64] ;  /* 0x000000040a028981 */ /* 0x000f22000c2e1900 */
[C---:B-----5:R-:W-:Y:S01]  /*0300*/  IMAD.WIDE R24, R33.reuse, 0x4, R8 ;  /* 0x0000000421187825 */ /* 0x060fe200078e0208 */
[----:B------:R-:W0:Y:S02]  /*0310*/  LDC.64 R18, c[0x0][0x270] ;  /* 0x00009c00ff127b82 */ /* 0x000e240000000a00 */
[----:B------:R1:W5:Y:S01]  /*0320*/  @!P0 LDG.E.EL R3, desc[UR4][R10.64] ;  /* 0x000000040a038981 */ /* 0x000362000c2e1900 */
[----:B------:R-:W-:-:S03]  /*0330*/  IMAD.WIDE R22, R33, 0x4, R22 ;  /* 0x0000000421167825 */ /* 0x000fc600078e0216 */
[----:B------:R-:W3:Y:S04]  /*0340*/  @!P0 LDG.E.EL R7, desc[UR4][R24.64] ;  /* 0x0000000418078981 */ /* 0x000ee8000c2e1900 */
[----:B------:R1:W3:Y:S02]  /*0350*/  @!P0 LDG.E.EL R6, desc[UR4][R24.64] ;  /* 0x0000000418068981 */ /* 0x0002e4000c2e1900 */
[----:B-1----:R-:W-:-:S06]  /*0360*/  CS2R R10, SRZ ;  /* 0x00000000000a7805 */ /* 0x002fcc000001ff00 */
[----:B------:R-:W3:Y:S01]  /*0370*/  @!P0 LDG.E.EL R11, desc[UR4][R22.64] ;  /* 0x00000004160b8981 */ /* 0x000ee2000c2e1900 */
[----:B------:R-:W1:Y:S03]  /*0380*/  LDC.64 R24, c[0x0][0x280] ;  /* 0x0000a000ff187b82 */ /* 0x000e660000000a00 */
[----:B------:R0:W3:Y:S05]  /*0390*/  @!P0 LDG.E.EL R10, desc[UR4][R22.64] ;  /* 0x00000004160a8981 */ /* 0x0000ea000c2e1900 */
[----:B0-----:R-:W0:Y:S01]  /*03a0*/  LDC.64 R22, c[0x0][0x288] ;  /* 0x0000a200ff167b82 */ /* 0x001e220000000a00 */
[----:B------:R-:W-:Y:S01]  /*03b0*/  CS2R R4, SRZ ;  /* 0x0000000000047805 */ /* 0x000fe2000001ff00 */
[----:B------:R-:W-:Y:S01]  /*03c0*/  IMAD.WIDE R12, R33, 0x4, R12 ;  /* 0x00000004210c7825 */ /* 0x000fe200078e020c */
[----:B------:R-:W-:-:S03]  /*03d0*/  CS2R R8, SRZ ;  /* 0x0000000000087805 */ /* 0x000fc6000001ff00 */
[C---:B------:R-:W-:Y:S01]  /*03e0*/  IMAD.WIDE R14, R33.reuse, 0x4, R14 ;  /* 0x00000004210e7825 */ /* 0x040fe200078e020e */
[----:B------:R-:W4:Y:S03]  /*03f0*/  @!P0 LDG.E.EL R5, desc[UR4][R12.64] ;  /* 0x000000040c058981 */ /* 0x000f26000c2e1900 */
[C---:B------:R-:W-:Y:S01]  /*0400*/  IMAD.WIDE R18, R33.reuse, 0x4, R18 ;  /* 0x0000000421127825 */ /* 0x040fe200078e0212 */
[----:B------:R1:W5:Y:S03]  /*0410*/  @!P0 LDG.E.EL R4, desc[UR4][R12.64] ;  /* 0x000000040c048981 */ /* 0x000366000c2e1900 */
[C---:B-1----:R-:W-:Y:S01]  /*0420*/  IMAD.WIDE R24, R33.reuse, 0x4, R24 ;  /* 0x0000000421187825 */ /* 0x042fe200078e0218 */
[----:B------:R-:W4:Y:S03]  /*0430*/  @!P0 LDG.E.EL R8, desc[UR4][R14.64] ;  /* 0x000000040e088981 */ /* 0x000f26000c2e1900 */
[----:B------:R-:W-:Y:S01]  /*0440*/  IMAD.WIDE R28, R33, 0x4, R28 ;  /* 0x00000004211c7825 */ /* 0x000fe200078e021c */
[----:B------:R1:W4:Y:S01]  /*0450*/  @!P0 LDG.E.EL R9, desc[UR4][R14.64] ;  /* 0x000000040e098981 */ /* 0x000322000c2e1900 */
[----:B------:R-:W-:-:S02]  /*0460*/  CS2R R12, SRZ ;  /* 0x00000000000c7805 */ /* 0x000fc4000001ff00 */
[----:B0-----:R-:W-:-:S04]  /*0470*/  IMAD.WIDE R22, R33, 0x4, R22 ;  /* 0x0000000421167825 */ /* 0x001fc800078e0216 */
[----:B------:R-:W4:Y:S01]  /*0480*/  @!P0 LDG.E.EL R13, desc[UR4][R18.64] ;  /* 0x00000004120d8981 */ /* 0x000f22000c2e1900 */
[----:B-1----:R-:W-:-:S03]  /*0490*/  CS2R R14, SRZ ;  /* 0x00000000000e7805 */ /* 0x002fc6000001ff00 */
[----:B------:R0:W4:Y:S04]  /*04a0*/  @!P0 LDG.E.EL R12, desc[UR4][R18.64] ;  /* 0x00000004120c8981 */ /* 0x000128000c2e1900 */
[----:B------:R-:W4:Y:S04]  /*04b0*/  @!P0 LDG.E.EL R15, desc[UR4][R28.64] ;  /* 0x000000041c0f8981 */ /* 0x000f28000c2e1900 */
[----:B------:R1:W5:Y:S01]  /*04c0*/  @!P0 LDG.E.EL R14, desc[UR4][R28.64] ;  /* 0x000000041c0e8981 */ /* 0x000362000c2e1900 */
[----:B0-----:R-:W0:Y:S01]  /*04d0*/  LDC.64 R18, c[0x0][0x268] ;  /* 0x00009a00ff127b82 */ /* 0x001e220000000a00 */
[----:B-1----:R-:W-:-:S06]  /*04e0*/  CS2R R28, SRZ ;  /* 0x00000000001c7805 */ /* 0x002fcc000001ff00 */
[----:B------:R-:W5:Y:S04]  /*04f0*/  @!P0 LDG.E.EL R29, desc[UR4][R22.64] ;  /* 0x00000004161d8981 */ /* 0x000f68000c2e1900 */
[----:B------:R1:W5:Y:S01]  /*0500*/  @!P0 LDG.E.EL R28, desc[UR4][R22.64] ;  /* 0x00000004161c8981 */ /* 0x000362000c2e1900 */
[C---:B0-----:R-:W-:Y:S01]  /*0510*/  IMAD.WIDE R18, R0.reuse, 0x4, R18 ;  /* 0x0000000400127825 */ /* 0x041fe200078e0212 */
[----:B-1----:R-:W0:Y:S03]  /*0520*/  LDC.64 R22, c[0x0][0x240] ;  /* 0x00009000ff167b82 */ /* 0x002e260000000a00 */
[----:B0-----:R-:W-:-:S04]  /*0530*/  IMAD.WIDE R22, R0, 0x4, R22 ;  /* 0x0000000400167825 */ /* 0x001fc800078e0216 */
[----:B------:R-:W-:Y:S01]  /*0540*/  FADD R31, R26, 9.9999997473787516356e-06 ;  /* 0x3727c5ac1a1f7421 */ /* 0x000fe20000000000 */
[----:B------:R-:W-:-:S05]  /*0550*/  FADD R30, R30, 9.9999997473787516356e-06 ;  /* 0x3727c5ac1e1e7421 */ /* 0x000fca0000000000 */
[----:B------:R-:W0:Y:S01]  /*0560*/  MUFU.SQRT R31, R31 ;  /* 0x0000001f001f7308 */ /* 0x000e220000002000 */
[----:B------:R-:W-:Y:S01]  /*0570*/  CS2R R26, SRZ ;  /* 0x00000000001a7805 */ /* 0x000fe2000001ff00 */
[----:B--2---:R-:W-:-:S05]  /*0580*/  FADD R33, R16, 9.9999997473787516356e-06 ;  /* 0x3727c5ac10217421 */ /* 0x004fca0000000000 */
[----:B------:R-:W2:Y:S01]  /*0590*/  @!P0 LDG.E.EL R26, desc[UR4][R24.64] ;  /* 0x00000004181a8981 */ /* 0x000ea2000c2e1900 */
[----:B------:R1:W1:Y:S01]  /*05a0*/  MUFU.SQRT R34, R30 ;  /* 0x0000001e00227308 */ /* 0x0002620000002000 */
[----:B------:R-:W-:Y:S02]  /*05b0*/  FADD R32, R17, 9.9999997473787516356e-06 ;  /* 0x3727c5ac11207421 */ /* 0x000fe40000000000 */
[----:B------:R1:W2:Y:S01]  /*05c0*/  @!P0 LDG.E.EL R27, desc[UR4][R24.64] ;  /* 0x00000004181b8981 */ /* 0x0002a2000c2e1900 */
[----:B0-----:R-:W-:-:S04]  /*05d0*/  FSETP.GT.AND P6, PT, R31, 8.50705917302346158658e+37, PT ;  /* 0x7e8000001f00780b */ /* 0x001fc80003fc4000 */
[----:B------:R-:W0:Y:S01]  /*05e0*/  MUFU.SQRT R33, R33 ;  /* 0x0000002100217308 */ /* 0x000e220000002000 */
[----:B-1----:R-:W-:Y:S01]  /*05f0*/  HFMA2.MMA R30, -RZ, RZ, 1.625, 0 ;  /* 0x3e800000ff1e7435 */ /* 0x002fe200000001ff */
[----:B------:R-:W-:-:S06]  /*0600*/  FSETP.GEU.AND P1, PT, R31, 1.175494350822287508e-38, PT ;  /* 0x008000001f00780b */ /* 0x000fcc0003f2e000 */
[----:B------:R-:W1:Y:S01]  /*0610*/  MUFU.SQRT R24, R32 ;  /* 0x0000002000187308 */ /* 0x000e620000002000 */
[C---:B------:R-:W-:Y:S02]  /*0620*/  FSETP.GT.AND P2, PT, R34.reuse, 8.50705917302346158658e+37, PT ;  /* 0x7e8000002200780b */ /* 0x040fe40003f44000 */
[----:B------:R-:W-:Y:S01]  /*0630*/  FSETP.GEU.AND P3, PT, R34, 1.175494350822287508e-38, PT ;  /* 0x008000002200780b */ /* 0x000fe20003f6e000 */
[----:B------:R-:W-:Y:S01]  /*0640*/  @P6 FMUL R31, R31, 0.25 ;  /* 0x3e8000001f1f6820 */ /* 0x000fe20000400000 */
[----:B------:R-:W-:Y:S02]  /*0650*/  FSEL R25, R30, 1, P6 ;  /* 0x3f8000001e197808 */ /* 0x000fe40003000000 */
[----:B0-----:R-:W-:Y:S01]  /*0660*/  FSETP.GT.AND P4, PT, R33, 8.50705917302346158658e+37, PT ;  /* 0x7e8000002100780b */ /* 0x001fe20003f84000 */
[----:B------:R-:W-:Y:S02]  /*0670*/  @!P1 FMUL R31, R31, 16777216 ;  /* 0x4b8000001f1f9820 */ /* 0x000fe40000400000 */
[----:B------:R-:W-:Y:S01]  /*0680*/  @!P1 FMUL R25, R25, 16777216 ;  /* 0x4b80000019199820 */ /* 0x000fe20000400000 */
[----:B-1----:R-:W-:-:S03]  /*0690*/  FSETP.GT.AND P6, PT, R24, 8.50705917302346158658e+37, PT ;  /* 0x7e8000001800780b */ /* 0x002fc60003fc4000 */
[----:B------:R-:W-:Y:S01]  /*06a0*/  @P2 FMUL R34, R34, 0.25 ;  /* 0x3e80000022222820 */ /* 0x000fe20000400000 */
[----:B------:R-:W-:Y:S02]  /*06b0*/  FSETP.GEU.AND P1, PT, R24, 1.175494350822287508e-38, PT ;  /* 0x008000001800780b */ /* 0x000fe40003f2e000 */
[C---:B------:R-:W-:Y:S01]  /*06c0*/  FSETP.GEU.AND P5, PT, R33.reuse, 1.175494350822287508e-38, PT ;  /* 0x008000002100780b */ /* 0x040fe20003fae000 */
[----:B------:R-:W-:Y:S01]  /*06d0*/  @!P3 FMUL R34, R34, 16777216 ;  /* 0x4b8000002222b820 */ /* 0x000fe20000400000 */
[----:B------:R-:W-:Y:S01]  /*06e0*/  CS2R R16, SRZ ;  /* 0x0000000000107805 */ /* 0x000fe2000001ff00 */
[----:B------:R-:W0:Y:S01]  /*06f0*/  MUFU.RCP R32, R31 ;  /* 0x0000001f00207308 */ /* 0x000e220000001000 */
[----:B------:R-:W-:-:S04]  /*0700*/  @P4 FMUL R33, R33, 0.25 ;  /* 0x3e80000021214820 */ /* 0x000fc80000400000 */
[----:B------:R1:W2:Y:S01]  /*0710*/  @!P0 LDG.E.64 R16, desc[UR4][R18.64] ;  /* 0x0000000412108981 */ /* 0x0002a2000c1e1b00 */
[----:B------:R-:W-:Y:S02]  /*0720*/  @P6 FMUL R24, R24, 0.25 ;  /* 0x3e80000018186820 */ /* 0x000fe40000400000 */
[----:B------:R-:W0:Y:S02]  /*0730*/  MUFU.RCP R34, R34 ;  /* 0x0000002200227308 */ /* 0x000e240000001000 */
[----:B------:R-:W-:Y:S01]  /*0740*/  @!P1 FMUL R24, R24, 16777216 ;  /* 0x4b80000018189820 */ /* 0x000fe20000400000 */
[----:B------:R-:W-:Y:S01]  /*0750*/  @!P5 FMUL R33, R33, 16777216 ;  /* 0x4b8000002121d820 */ /* 0x000fe20000400000 */
[----:B-1----:R-:W-:-:S04]  /*0760*/  FSEL R19, R30, 1, P2 ;  /* 0x3f8000001e137808 */ /* 0x002fc80001000000 */
[----:B------:R-:W1:Y:S01]  /*0770*/  MUFU.RCP R24, R24 ;  /* 0x0000001800187308 */ /* 0x000e620000001000 */
[----:B0-----:R-:W-:Y:S01]  /*0780*/  FMUL R31, R32, R25 ;  /* 0x00000019201f7220 */ /* 0x001fe20000400000 */
[----:B------:R-:W-:-:S06]  /*0790*/  @!P3 FMUL R19, R19, 16777216 ;  /* 0x4b8000001313b820 */ /* 0x000fcc0000400000 */
[----:B------:R-:W0:Y:S01]  /*07a0*/  MUFU.RCP R33, R33 ;  /* 0x0000002100217308 */ /* 0x000e220000001000 */
[----:B------:R-:W-:Y:S01]  /*07b0*/  FMUL R32, R34, R19 ;  /* 0x0000001322207220 */ /* 0x000fe20000400000 */
[C---:B------:R-:W-:Y:S02]  /*07c0*/  FSEL R19, R30.reuse, 1, P6 ;  /* 0x3f8000001e137808 */ /* 0x040fe40003000000 */
[----:B------:R-:W-:-:S03]  /*07d0*/  FSEL R18, R30, 1, P4 ;  /* 0x3f8000001e127808 */ /* 0x000fc60002000000 */
[----:B------:R-:W-:Y:S02]  /*07e0*/  @!P1 FMUL R19, R19, 16777216 ;  /* 0x4b80000013139820 */ /* 0x000fe40000400000 */
[----:B------:R-:W-:Y:S02]  /*07f0*/  @!P5 FMUL R18, R18, 16777216 ;  /* 0x4b8000001212d820 */ /* 0x000fe40000400000 */
[----:B-1----:R-:W-:Y:S02]  /*0800*/  FMUL R34, R24, R19 ;  /* 0x0000001318227220 */ /* 0x002fe40000400000 */
[----:B------:R-:W1:Y:S01]  /*0810*/  LDC.64 R24, c[0x0][0x290] ;  /* 0x0000a400ff187b82 */ /* 0x000e620000000a00 */
[----:B0-----:R-:W-:Y:S01]  /*0820*/  FMUL R33, R33, R18 ;  /* 0x0000001221217220 */ /* 0x001fe20000400000 */
[----:B------:R-:W-:-:S06]  /*0830*/  CS2R R18, SRZ ;  /* 0x0000000000127805 */ /* 0x000fcc000001ff00 */
[----:B------:R0:W2:Y:S01]  /*0840*/  @!P0 LDG.E.64 R18, desc[UR4][R22.64] ;  /* 0x0000000416128981 */ /* 0x0000a2000c1e1b00 */
[----:B---3--:R-:W-:Y:S01]  /*0850*/  FADD R35, -R35, R20 ;  /* 0x0000001423237221 */ /* 0x008fe20000000100 */
[----:B------:R-:W-:Y:S01]  /*0860*/  FADD R37, -R36, R21 ;  /* 0x0000001524257221 */ /* 0x000fe20000000100 */
[----:B------:R-:W-:Y:S01]  /*0870*/  CS2R R20, SRZ ;  /* 0x0000000000147805 */ /* 0x000fe2000001ff00 */
[----:B-1----:R-:W-:-:S05]  /*0880*/  IMAD.WIDE R24, R0, 0x4, R24 ;  /* 0x0000000400187825 */ /* 0x002fca00078e0218 */
[----:B------:R1:W3:Y:S01]  /*0890*/  @!P0 LDG.E.64 R20, desc[UR4][R24.64] ;  /* 0x0000000418148981 */ /* 0x0002e2000c1e1b00 */
[----:B----4-:R-:W-:Y:S01]  /*08a0*/  FADD R15, R15, 9.9999997473787516356e-06 ;  /* 0x3727c5ac0f0f7421 */ /* 0x010fe20000000000 */
[----:B-----5:R-:W-:-:S03]  /*08b0*/  FADD R14, R14, 9.9999997473787516356e-06 ;  /* 0x3727c5ac0e0e7421 */ /* 0x020fc60000000000 */
[----:B0-----:R-:W0:Y:S08]  /*08c0*/  MUFU.SQRT R22, R15 ;  /* 0x0000000f00167308 */ /* 0x001e300000002000 */
[----:B------:R-:W4:Y:S01]  /*08d0*/  MUFU.SQRT R36, R14 ;  /* 0x0000000e00247308 */ /* 0x000f220000002000 */
[C---:B0-----:R-:W-:Y:S02]  /*08e0*/  FSETP.GT.AND P2, PT, R22.reuse, 8.50705917302346158658e+37, PT ;  /* 0x7e8000001600780b */ /* 0x041fe40003f44000 */
[----:B------:R-:W-:-:S02]  /*08f0*/  FSETP.GEU.AND P4, PT, R22, 1.175494350822287508e-38, PT ;  /* 0x008000001600780b */ /* 0x000fc40003f8e000 */
[C---:B----4-:R-:W-:Y:S02]  /*0900*/  FSETP.GT.AND P1, PT, R36.reuse, 8.50705917302346158658e+37, PT ;  /* 0x7e8000002400780b */ /* 0x050fe40003f24000 */
[----:B------:R-:W-:-:S07]  /*0910*/  FSETP.GEU.AND P3, PT, R36, 1.175494350822287508e-38, PT ;  /* 0x008000002400780b */ /* 0x000fce0003f6e000 */
[----:B------:R-:W-:-:S04]  /*0920*/  @P2 FMUL R22, R22, 0.25 ;  /* 0x3e80000016162820 */ /* 0x000fc80000400000 */
[----:B------:R-:W-:Y:S01]  /*0930*/  @!P4 FMUL R22, R22, 16777216 ;  /* 0x4b8000001616c820 */ /* 0x000fe20000400000 */
[----:B------:R-:W-:-:S04]  /*0940*/  @P1 FMUL R36, R36, 0.25 ;  /* 0x3e80000024241820 */ /* 0x000fc80000400000 */
[----:B------:R-:W-:Y:S01]  /*0950*/  @!P3 FMUL R36, R36, 16777216 ;  /* 0x4b8000002424b820 */ /* 0x000fe20000400000 */
[----:B------:R-:W0:Y:S01]  /*0960*/  MUFU.RCP R22, R22 ;  /* 0x0000001600167308 */ /* 0x000e220000001000 */
[----:B------:R-:W-:-:S07]  /*0970*/  FSEL R23, R30, 1, P2 ;  /* 0x3f8000001e177808 */ /* 0x000fce0001000000 */
[----:B------:R-:W4:Y:S01]  /*0980*/  MUFU.RCP R36, R36 ;  /* 0x0000002400247308 */ /* 0x000f220000001000 */
[----:B------:R-:W-:Y:S01]  /*0990*/  FSEL R15, R30, 1, P1 ;  /* 0x3f8000001e0f7808 */ /* 0x000fe20000800000 */
[----:B------:R-:W-:Y:S01]  /*09a0*/  @!P4 FMUL R23, R23, 16777216 ;  /* 0x4b8000001717c820 */ /* 0x000fe20000400000 */
[----:B------:R-:W-:Y:S01]  /*09b0*/  FMUL R37, R32, R37 ;  /* 0x0000002520257220 */ /* 0x000fe20000400000 */
[----:B-1----:R-:W-:Y:S02]  /*09c0*/  FMUL R24, R31, R35 ;  /* 0x000000231f187220 */ /* 0x002fe40000400000 */
[----:B------:R-:W-:Y:S01]  /*09d0*/  @!P3 FMUL R15, R15, 16777216 ;  /* 0x4b8000000f0fb820 */ /* 0x000fe20000400000 */
[----:B0-----:R-:W-:Y:S01]  /*09e0*/  FMUL R23, R22, R23 ;  /* 0x0000001716177220 */ /* 0x001fe20000400000 */
[----:B------:R-:W-:Y:S01]  /*09f0*/  FFMA R3, R37, R3, R4 ;  /* 0x0000000325037223 */ /* 0x000fe20000000004 */
[----:B------:R-:W-:Y:S02]  /*0a00*/  FFMA R2, R24, R2, R5 ;  /* 0x0000000218027223 */ /* 0x000fe40000000005 */
[----:B------:R-:W0:Y:S01]  /*0a10*/  LDC.64 R4, c[0x0][0x210] ;  /* 0x00008400ff047b82 */ /* 0x000e220000000a00 */
[----:B----4-:R-:W-:Y:S01]  /*0a20*/  FMUL R14, R36, R15 ;  /* 0x0000000f240e7220 */ /* 0x010fe20000400000 */
[----:B0-----:R-:W-:-:S04]  /*0a30*/  IMAD.WIDE R4, R0, 0x4, R4 ;  /* 0x0000000400047825 */ /* 0x001fc800078e0204 */
[----:B--2---:R-:W-:Y:S01]  /*0a40*/  FADD R12, -R12, R17 ;  /* 0x000000110c0c7221 */ /* 0x004fe20000000100 */
[----:B------:R-:W-:-:S03]  /*0a50*/  FADD R13, -R13, R16 ;  /* 0x000000100d0d7221 */ /* 0x000fc60000000100 */
[----:B------:R-:W-:Y:S01]  /*0a60*/  FMUL R23, R23, R12 ;  /* 0x0000000c17177220 */ /* 0x000fe20000400000 */
[----:B------:R-:W-:-:S03]  /*0a70*/  FMUL R14, R14, R13 ;  /* 0x0000000d0e0e7220 */ /* 0x000fc60000400000 */
[----:B------:R-:W-:Y:S01]  /*0a80*/  FFMA R23, R23, R27, R28 ;  /* 0x0000001b17177223 */ /* 0x000fe2000000001c */
[----:B------:R-:W-:Y:S01]  /*0a90*/  FFMA R14, R14, R26, R29 ;  /* 0x0000001a0e0e7223 */ /* 0x000fe2000000001d */
[----:B------:R-:W-:Y:S01]  /*0aa0*/  FADD R19, -R6, R19 ;  /* 0x0000001306137221 */ /* 0x000fe20000000100 */
[----:B------:R-:W-:-:S03]  /*0ab0*/  FADD R18, -R7, R18 ;  /* 0x0000001207127221 */ /* 0x000fc60000000100 */
[----:B------:R-:W-:Y:S01]  /*0ac0*/  FMUL R19, R34, R19 ;  /* 0x0000001322137220 */ /* 0x000fe20000400000 */
[----:B------:R-:W-:Y:S01]  /*0ad0*/  FMUL R18, R33, R18 ;  /* 0x0000001221127220 */ /* 0x000fe20000400000 */
[----:B------:R-:W-:Y:S02]  /*0ae0*/  FADD R6, RZ, R3 ;  /* 0x00000003ff067221 */ /* 0x000fe40000000000 */
[----:B------:R-:W-:Y:S01]  /*0af0*/  FFMA R9, R19, R9, R10 ;  /* 0x0000000913097223 */ /* 0x000fe2000000000a */
[----:B------:R-:W-:Y:S01]  /*0b00*/  FFMA R8, R18, R8, R11 ;  /* 0x0000000812087223 */ /* 0x000fe2000000000b */
[----:B------:R-:W-:Y:S02]  /*0b10*/  FADD R3, RZ, R2 ;  /* 0x00000002ff037221 */ /* 0x000fe40000000000 */
[----:B------:R-:W-:Y:S02]  /*0b20*/  FADD R6, R9, R6 ;  /* 0x0000000609067221 */ /* 0x000fe40000000000 */
[----:B------:R-:W-:-:S02]  /*0b30*/  FADD R3, R8, R3 ;  /* 0x0000000308037221 */ /* 0x000fc40000000000 */
[----:B------:R-:W-:Y:S02]  /*0b40*/  FADD R6, R23, R6 ;  /* 0x0000000617067221 */ /* 0x000fe40000000000 */
[----:B------:R-:W-:-:S03]  /*0b50*/  FADD R3, R14, R3 ;  /* 0x000000030e037221 */ /* 0x000fc60000000000 */
[C---:B---3--:R-:W-:Y:S01]  /*0b60*/  FSETP.GEU.AND P1, PT, R6.reuse, -R21, PT ;  /* 0x800000150600720b */ /* 0x048fe20003f2e000 */
[----:B------:R-:W-:Y:S01]  /*0b70*/  FADD R6, R6, R21 ;  /* 0x0000001506067221 */ /* 0x000fe20000000000 */
[C---:B------:R-:W-:Y:S01]  /*0b80*/  FADD R2, R3.reuse, R20 ;  /* 0x0000001403027221 */ /* 0x040fe20000000000 */
[----:B------:R-:W-:-:S03]  /*0b90*/  FSETP.GEU.AND P2, PT, R3, -R20, PT ;  /* 0x800000140300720b */ /* 0x000fc60003f4e000 */
[----:B------:R-:W-:Y:S02]  /*0ba0*/  FSEL R9, R6, RZ, P1 ;  /* 0x000000ff06097208 */ /* 0x000fe40000800000 */
[----:B------:R-:W-:Y:S02]  /*0bb0*/  FSEL R8, R2, RZ, P2 ;  /* 0x000000ff02087208 */ /* 0x000fe40001000000 */
[----:B------:R-:W-:Y:S02]  /*0bc0*/  FSETP.GTU.AND P2, PT, R9, RZ, PT ;  /* 0x000000ff0900720b */ /* 0x000fe40003f4c000 */
[----:B------:R-:W-:Y:S02]  /*0bd0*/  FSETP.GTU.AND P3, PT, R8, RZ, PT ;  /* 0x000000ff0800720b */ /* 0x000fe40003f6c000 */
[----:B------:R-:W-:Y:S01]  /*0be0*/  IADD3 R2, P1, R0, UR6, RZ ;  /* 0x0000000600027c10 */ /* 0x000fe2000ff3e0ff */
[----:B------:R0:W-:Y:S01]  /*0bf0*/  @!P0 STG.E.64 desc[UR4][R4.64], R8 ;  /* 0x0000000804008986 */ /* 0x0001e2000c101b04 */
[----:B------:R-:W-:-:S02]  /*0c00*/  SEL R7, RZ, 0x100, P2 ;  /* 0x00000100ff077807 */ /* 0x000fc40001000000 */
[----:B------:R-:W-:Y:S02]  /*0c10*/  SEL R6, RZ, 0x1, P3 ;  /* 0x00000001ff067807 */ /* 0x000fe40001800000 */
[----:B------:R-:W-:Y:S02]  /*0c20*/  LEA.HI.X.SX32 R3, R0, UR7, 0x1, P1 ;  /* 0x0000000700037c11 */ /* 0x000fe400088f0eff */
[----:B------:R-:W-:Y:S01]  /*0c30*/  IADD3 R7, R6, R7, RZ ;  /* 0x0000000706077210 */ /* 0x000fe20007ffe0ff */
[----:B0-----:R-:W-:Y:S06]  /*0c40*/  @P0 EXIT ;  /* 0x000000000000094d */ /* 0x001fec0003800000 */
[----:B------:R-:W-:Y:S01]  /*0c50*/  STG.E.U16 desc[UR4][R2.64], R7 ;  /* 0x0000000702007986 */ /* 0x000fe2000c101504 */
[----:B------:R-:W-:Y:S05]  /*0c60*/  EXIT ;  /* 0x000000000000794d */ /* 0x000fea0003800000 */
.L_x_0:
[----:B------:R-:W-:-:S00]  /*0c70*/  BRA `(.L_x_0) ;  /* 0xfffffffc00fc7947 */ /* 0x000fc0000383ffff */
[----:B------:R-:W-:-:S00]  /*0c80*/  NOP ;  /* 0x0000000000007918 */ /* 0x000fc00000000000 */
[----:B------:R-:W-:-:S00]  /*0c90*/  NOP ;  /* 0x0000000000007918 */ /* 0x000fc00000000000 */
[----:B------:R-:W-:-:S00]  /*0ca0*/  NOP ;  /* 0x0000000000007918 */ /* 0x000fc00000000000 */
[----:B------:R-:W-:-:S00]  /*0cb0*/  NOP ;  /* 0x0000000000007918 */ /* 0x000fc00000000000 */
[----:B------:R-:W-:-:S00]  /*0cc0*/  NOP ;  /* 0x0000000000007918 */ /* 0x000fc00000000000 */
[----:B------:R-:W-:-:S00]  /*0cd0*/  NOP ;  /* 0x0000000000007918 */ /* 0x000fc00000000000 */
[----:B------:R-:W-:-:S00]  /*0ce0*/  NOP ;  /* 0x0000000000007918 */ /* 0x000fc00000000000 */
[----:B------:R-:W-:-:S00]  /*0cf0*/  NOP ;  /* 0x0000000000007918 */ /* 0x000fc00000000000 */
.L_x_1:


//--------------------- .nv.global.init           --------------------------
	.section	.nv.global.init,"aw",@progbits
.nv.global.init:
	.type		_$_str,@object
	.size		_$_str,(_$_str_$_2 - _$_str)
_$_str:
        /*0000*/ 	.byte	0x5f, 0x5f, 0x43, 0x55, 0x44, 0x41, 0x5f, 0x46, 0x54, 0x5a, 0x00
	.type		_$_str_$_2,@object
	.size		_$_str_$_2,(.L_1 - _$_str_$_2)
_$_str_$_2:
        /*000b*/ 	.byte	0x5f, 0x5f, 0x43, 0x55, 0x44, 0x41, 0x5f, 0x50, 0x52, 0x45, 0x43, 0x5f, 0x53, 0x51, 0x52, 0x54
        /*001b*/ 	.byte	0x00
.L_1:


//--------------------- .nv.constant0.triton_poi_fused__native_batch_norm_legit_no_training_add_relu_threshold_backward_51 --------------------------
	.section	.nv.constant0.triton_poi_fused__native_batch_norm_legit_no_training_add_relu_threshold_backward_51,"a",@progbits
	.sectionflags	@""
	.align	4
.nv.constant0.triton_poi_fused__native_batch_norm_legit_no_training_add_relu_threshold_backward_51:
	.zero		676
